	.headerflags	@"EF_CUDA_TEXMODE_UNIFIED EF_CUDA_64BIT_ADDRESS EF_CUDA_ACCELERATORS EF_CUDA_SM90 EF_CUDA_VIRTUAL_SM(EF_CUDA_SM90)"
	.elftype	@"ET_EXEC"


//--------------------- .nv.info                  --------------------------
	.section	.nv.info,"",@"SHT_CUDA_INFO"
	.align	4


	//----- nvinfo : EIATTR_REGCOUNT
	.align		4
        /*0000*/ 	.byte	0x04, 0x2f
        /*0002*/ 	.short	(.L_3 - .L_2)
	.align		4
.L_2:
        /*0004*/ 	.word	index@(triton_poi_fused__native_batch_norm_legit_no_training_add_mul_6)
        /*0008*/ 	.word	0x0000001d


	//----- nvinfo : EIATTR_MIN_STACK_SIZE
	.align		4
.L_3:
        /*000c*/ 	.byte	0x04, 0x12
        /*000e*/ 	.short	(.L_5 - .L_4)
	.align		4
.L_4:
        /*0010*/ 	.word	index@(triton_poi_fused__native_batch_norm_legit_no_training_add_mul_6)
        /*0014*/ 	.word	0x00000000


	//----- nvinfo : EIATTR_FRAME_SIZE
	.align		4
.L_5:
        /*0018*/ 	.byte	0x04, 0x11
        /*001a*/ 	.short	(.L_7 - .L_6)
	.align		4
.L_6:
        /*001c*/ 	.word	index@(triton_poi_fused__native_batch_norm_legit_no_training_add_mul_6)
        /*0020*/ 	.word	0x00000000


	//----- nvinfo : EIATTR_MIN_STACK_SIZE
	.align		4
.L_7:
        /*0024*/ 	.byte	0x04, 0x12
        /*0026*/ 	.short	(.L_9 - .L_8)
	.align		4
.L_8:
        /*0028*/ 	.word	index@(triton_poi_fused__native_batch_norm_legit_no_training_add_mul_6)
        /*002c*/ 	.word	0x00000000
.L_9:


//--------------------- .nv.info.triton_poi_fused__native_batch_norm_legit_no_training_add_mul_6 --------------------------
	.section	.nv.info.triton_poi_fused__native_batch_norm_legit_no_training_add_mul_6,"",@"SHT_CUDA_INFO"
	.sectionflags	@""
	.align	4


	//----- nvinfo : EIATTR_CUDA_API_VERSION
	.align		4
        /*0000*/ 	.byte	0x04, 0x37
        /*0002*/ 	.short	(.L_11 - .L_10)
.L_10:
        /*0004*/ 	.word	0x0000007c


	//----- nvinfo : EIATTR_KPARAM_INFO
	.align		4
.L_11:
        /*0008*/ 	.byte	0x04, 0x17
        /*000a*/ 	.short	(.L_13 - .L_12)
.L_12:
        /*000c*/ 	.word	0x00000000
        /*0010*/ 	.short	0x000c
        /*0012*/ 	.short	0x0060
        /*0014*/ 	.byte	0x00, 0xf0, 0x11, 0x00


	//----- nvinfo : EIATTR_KPARAM_INFO
	.align		4
.L_13:
        /*0018*/ 	.byte	0x04, 0x17
        /*001a*/ 	.short	(.L_15 - .L_14)
.L_14:
        /*001c*/ 	.word	0x00000000
        /*0020*/ 	.short	0x000b
        /*0022*/ 	.short	0x0058
        /*0024*/ 	.byte	0x00, 0xf4, 0x21, 0x00


	//----- nvinfo : EIATTR_KPARAM_INFO
	.align		4
.L_15:
        /*0028*/ 	.byte	0x04, 0x17
        /*002a*/ 	.short	(.L_17 - .L_16)
.L_16:
        /*002c*/ 	.word	0x00000000
        /*0030*/ 	.short	0x000a
        /*0032*/ 	.short	0x0050
        /*0034*/ 	.byte	0x00, 0xf4, 0x21, 0x00


	//----- nvinfo : EIATTR_KPARAM_INFO
	.align		4
.L_17:
        /*0038*/ 	.byte	0x04, 0x17
        /*003a*/ 	.short	(.L_19 - .L_18)
.L_18:
        /*003c*/ 	.word	0x00000000
        /*0040*/ 	.short	0x0009
        /*0042*/ 	.short	0x0048
        /*0044*/ 	.byte	0x00, 0xf4, 0x21, 0x00


	//----- nvinfo : EIATTR_KPARAM_INFO
	.align		4
.L_19:
        /*0048*/ 	.byte	0x04, 0x17
        /*004a*/ 	.short	(.L_21 - .L_20)
.L_20:
        /*004c*/ 	.word	0x00000000
        /*0050*/ 	.short	0x0008
        /*0052*/ 	.short	0x0040
        /*0054*/ 	.byte	0x00, 0xf4, 0x21, 0x00


	//----- nvinfo : EIATTR_KPARAM_INFO
	.align		4
.L_21:
        /*0058*/ 	.byte	0x04, 0x17
        /*005a*/ 	.short	(.L_23 - .L_22)
.L_22:
        /*005c*/ 	.word	0x00000000
        /*0060*/ 	.short	0x0007
        /*0062*/ 	.short	0x0038
        /*0064*/ 	.byte	0x00, 0xf4, 0x21, 0x00


	//----- nvinfo : EIATTR_KPARAM_INFO
	.align		4
.L_23:
        /*0068*/ 	.byte	0x04, 0x17
        /*006a*/ 	.short	(.L_25 - .L_24)
.L_24:
        /*006c*/ 	.word	0x00000000
        /*0070*/ 	.short	0x0006
        /*0072*/ 	.short	0x0030
        /*0074*/ 	.byte	0x00, 0xf4, 0x21, 0x00


	//----- nvinfo : EIATTR_KPARAM_INFO
	.align		4
.L_25:
        /*0078*/ 	.byte	0x04, 0x17
        /*007a*/ 	.short	(.L_27 - .L_26)
.L_26:
        /*007c*/ 	.word	0x00000000
        /*0080*/ 	.short	0x0005
        /*0082*/ 	.short	0x0028
        /*0084*/ 	.byte	0x00, 0xf4, 0x21, 0x00


	//----- nvinfo : EIATTR_KPARAM_INFO
	.align		4
.L_27:
        /*0088*/ 	.byte	0x04, 0x17
        /*008a*/ 	.short	(.L_29 - .L_28)
.L_28:
        /*008c*/ 	.word	0x00000000
        /*0090*/ 	.short	0x0004
        /*0092*/ 	.short	0x0020
        /*0094*/ 	.byte	0x00, 0xf4, 0x21, 0x00


	//----- nvinfo : EIATTR_KPARAM_INFO
	.align		4
.L_29:
        /*0098*/ 	.byte	0x04, 0x17
        /*009a*/ 	.short	(.L_31 - .L_30)
.L_30:
        /*009c*/ 	.word	0x00000000
        /*00a0*/ 	.short	0x0003
        /*00a2*/ 	.short	0x0018
        /*00a4*/ 	.byte	0x00, 0xf4, 0x21, 0x00


	//----- nvinfo : EIATTR_KPARAM_INFO
	.align		4
.L_31:
        /*00a8*/ 	.byte	0x04, 0x17
        /*00aa*/ 	.short	(.L_33 - .L_32)
.L_32:
        /*00ac*/ 	.word	0x00000000
        /*00b0*/ 	.short	0x0002
        /*00b2*/ 	.short	0x0010
        /*00b4*/ 	.byte	0x00, 0xf4, 0x21, 0x00


	//----- nvinfo : EIATTR_KPARAM_INFO
	.align		4
.L_33:
        /*00b8*/ 	.byte	0x04, 0x17
        /*00ba*/ 	.short	(.L_35 - .L_34)
.L_34:
        /*00bc*/ 	.word	0x00000000
        /*00c0*/ 	.short	0x0001
        /*00c2*/ 	.short	0x0008
        /*00c4*/ 	.byte	0x00, 0xf4, 0x21, 0x00


	//----- nvinfo : EIATTR_KPARAM_INFO
	.align		4
.L_35:
        /*00c8*/ 	.byte	0x04, 0x17
        /*00ca*/ 	.short	(.L_37 - .L_36)
.L_36:
        /*00cc*/ 	.word	0x00000000
        /*00d0*/ 	.short	0x0000
        /*00d2*/ 	.short	0x0000
        /*00d4*/ 	.byte	0x00, 0xf4, 0x21, 0x00


	//----- nvinfo : EIATTR_SPARSE_MMA_MASK
	.align		4
.L_37:
        /*00d8*/ 	.byte	0x03, 0x50
        /*00da*/ 	.short	0x0000


	//----- nvinfo : EIATTR_MAXREG_COUNT
	.align		4
        /*00dc*/ 	.byte	0x03, 0x1b
        /*00de*/ 	.short	0x00ff


	//----- nvinfo : EIATTR_EXIT_INSTR_OFFSETS
	.align		4
        /*00e0*/ 	.byte	0x04, 0x1c
        /*00e2*/ 	.short	(.L_39 - .L_38)


	//   ....[0]....
.L_38:
        /*00e4*/ 	.word	0x00000680


	//----- nvinfo : EIATTR_REQNTID
	.align		4
.L_39:
        /*00e8*/ 	.byte	0x04, 0x10
        /*00ea*/ 	.short	(.L_41 - .L_40)
.L_40:
        /*00ec*/ 	.word	0x00000100
        /*00f0*/ 	.word	0x00000001
        /*00f4*/ 	.word	0x00000001


	//----- nvinfo : EIATTR_CBANK_PARAM_SIZE
	.align		4
.L_41:
        /*00f8*/ 	.byte	0x03, 0x19
        /*00fa*/ 	.short	0x0064


	//----- nvinfo : EIATTR_PARAM_CBANK
	.align		4
        /*00fc*/ 	.byte	0x04, 0x0a
        /*00fe*/ 	.short	(.L_43 - .L_42)
	.align		4
.L_42:
        /*0100*/ 	.word	index@(.nv.constant0.triton_poi_fused__native_batch_norm_legit_no_training_add_mul_6)
        /*0104*/ 	.short	0x0210
        /*0106*/ 	.short	0x0064


	//----- nvinfo : EIATTR_SW_WAR
	.align		4
.L_43:
        /*0108*/ 	.byte	0x04, 0x36
        /*010a*/ 	.short	(.L_45 - .L_44)
.L_44:
        /*010c*/ 	.word	0x00000008
.L_45:


//--------------------- .nv.callgraph             --------------------------
	.section	.nv.callgraph,"",@"SHT_CUDA_CALLGRAPH"
	.align	4
	.sectionentsize	8
	.align		4
        /*0000*/ 	.word	0x00000000
	.align		4
        /*0004*/ 	.word	0xffffffff
	.align		4
        /*0008*/ 	.word	0x00000000
	.align		4
        /*000c*/ 	.word	0xfffffffe
	.align		4
        /*0010*/ 	.word	0x00000000
	.align		4
        /*0014*/ 	.word	0xfffffffd
	.align		4
        /*0018*/ 	.word	0x00000000
	.align		4
        /*001c*/ 	.word	0xfffffffc


//--------------------- .nv.constant4             --------------------------
	.section	.nv.constant4,"a",@progbits
	.align	8
	.align		8
.nv.constant4:
        /*0000*/ 	.dword	_$_str
	.align		8
        /*0008*/ 	.dword	_$_str_$_2


//--------------------- .text.triton_poi_fused__native_batch_norm_legit_no_training_add_mul_6 --------------------------
	.section	.text.triton_poi_fused__native_batch_norm_legit_no_training_add_mul_6,"ax",@progbits
	.align	128
        .global         triton_poi_fused__native_batch_norm_legit_no_training_add_mul_6
        .type           triton_poi_fused__native_batch_norm_legit_no_training_add_mul_6,@function
        .size           triton_poi_fused__native_batch_norm_legit_no_training_add_mul_6,(.L_x_1 - triton_poi_fused__native_batch_norm_legit_no_training_add_mul_6)
        .other          triton_poi_fused__native_batch_norm_legit_no_training_add_mul_6,@"STO_CUDA_ENTRY STV_DEFAULT"
triton_poi_fused__native_batch_norm_legit_no_training_add_mul_6:
.text.triton_poi_fused__native_batch_norm_legit_no_training_add_mul_6:
[----:B------:R-:W-:Y:S01]  /*0000*/  LDC R1, c[0x0][0x28] ;  /* 0x00000a00ff017b82 */ /* 0x000fe20000000800 */
[----:B------:R-:W1:Y:S07]  /*0010*/  S2R R0, SR_TID.X ;  /* 0x0000000000007919 */ /* 0x000e6e0000002100 */
[----:B------:R-:W2:Y:S01]  /*0020*/  LDC.64 R2, c[0x0][0x228] ;  /* 0x00008a00ff027b82 */ /* 0x000ea20000000a00 */
[----:B------:R-:W-:Y:S01]  /*0030*/  ULDC.64 UR4, c[0x0][0x208] ;  /* 0x0000820000047ab9 */ /* 0x000fe20000000a00 */
[----:B------:R-:W3:Y:S06]  /*0040*/  S2R R5, SR_CTAID.X ;  /* 0x0000000000057919 */ /* 0x000eec0000002500 */
[----:B------:R-:W4:Y:S08]  /*0050*/  LDC.64 R16, c[0x0][0x218] ;  /* 0x00008600ff107b82 */ /* 0x000f300000000a00 */
[----:B------:R-:W5:Y:S08]  /*0060*/  LDC.64 R14, c[0x0][0x220] ;  /* 0x00008800ff0e7b82 */ /* 0x000f700000000a00 */
[----:B------:R-:W4:Y:S01]  /*0070*/  LDC.64 R12, c[0x0][0x248] ;  /* 0x00009200ff0c7b82 */ /* 0x000f220000000a00 */
[----:B-1----:R-:W-:-:S07]  /*0080*/  SHF.L.U32 R0, R0, 0x1, RZ ;  /* 0x0000000100007819 */ /* 0x002fce00000006ff */
[----:B------:R-:W1:Y:S01]  /*0090*/  LDC.64 R24, c[0x0][0x230] ;  /* 0x00008c00ff187b82 */ /* 0x000e620000000a00 */
[----:B------:R-:W-:-:S04]  /*00a0*/  LOP3.LUT R0, R0, 0x1fe, RZ, 0xc0, !PT ;  /* 0x000001fe00007812 */ /* 0x000fc800078ec0ff */
[----:B---3--:R-:W-:-:S03]  /*00b0*/  LEA R0, R5, R0, 0x9 ;  /* 0x0000000005007211 */ /* 0x008fc600078e48ff */
[----:B------:R-:W3:Y:S02]  /*00c0*/  LDC.64 R18, c[0x0][0x238] ;  /* 0x00008e00ff127b82 */ /* 0x000ee40000000a00 */
[----:B------:R-:W-:-:S06]  /*00d0*/  IMAD.HI R6, R0, 0x38e38e39, RZ ;  /* 0x38e38e3900067827 */ /* 0x000fcc00078e02ff */
[----:B------:R-:W1:Y:S01]  /*00e0*/  LDC.64 R4, c[0x0][0x250] ;  /* 0x00009400ff047b82 */ /* 0x000e620000000a00 */
[----:B------:R-:W-:-:S04]  /*00f0*/  SHF.R.U32.HI R7, RZ, 0x1f, R6 ;  /* 0x0000001fff077819 */ /* 0x000fc80000011606 */
[----:B------:R-:W-:-:S03]  /*0100*/  LEA.HI.SX32 R7, R6, R7, 0x18 ;  /* 0x0000000706077211 */ /* 0x000fc600078fc2ff */
[----:B------:R-:W3:Y:S02]  /*0110*/  LDC.64 R8, c[0x0][0x210] ;  /* 0x00008400ff087b82 */ /* 0x000ee40000000a00 */
[----:B------:R-:W-:-:S04]  /*0120*/  IMAD R23, R7, -0x480, R0 ;  /* 0xfffffb8007177824 */ /* 0x000fc800078e0200 */
[C---:B--2---:R-:W-:Y:S02]  /*0130*/  IMAD.WIDE R2, R23.reuse, 0x4, R2 ;  /* 0x0000000417027825 */ /* 0x044fe400078e0202 */
[----:B------:R-:W2:Y:S04]  /*0140*/  LDC.64 R6, c[0x0][0x240] ;  /* 0x00009000ff067b82 */ /* 0x000ea80000000a00 */
[----:B------:R-:W3:Y:S01]  /*0150*/  LDG.E.EL.64 R2, desc[UR4][R2.64] ;  /* 0x0000000402027981 */ /* 0x000ee2000c2e1b00 */
[----:B01----:R-:W-:-:S03]  /*0160*/  IMAD.WIDE R4, R23, 0x4, R4 ;  /* 0x0000000417047825 */ /* 0x003fc600078e0204 */
[----:B------:R-:W0:Y:S03]  /*0170*/  LDC.64 R20, c[0x0][0x258] ;  /* 0x00009600ff147b82 */ /* 0x000e260000000a00 */
[----:B------:R-:W3:Y:S01]  /*0180*/  LDG.E.EL.64 R4, desc[UR4][R4.64] ;  /* 0x0000000404047981 */ /* 0x000ee2000c2e1b00 */
[----:B----4-:R-:W-:-:S04]  /*0190*/  IMAD.WIDE R16, R0, 0x4, R16 ;  /* 0x0000000400107825 */ /* 0x010fc800078e0210 */
[----:B------:R-:W1:Y:S01]  /*01a0*/  LDC.64 R10, c[0x0][0x260] ;  /* 0x00009800ff0a7b82 */ /* 0x000e620000000a00 */
[----:B-----5:R-:W-:Y:S01]  /*01b0*/  IMAD.WIDE R14, R23, 0x4, R14 ;  /* 0x00000004170e7825 */ /* 0x020fe200078e020e */
[----:B------:R-:W4:Y:S05]  /*01c0*/  LDG.E.64 R16, desc[UR4][R16.64] ;  /* 0x0000000410107981 */ /* 0x000f2a000c1e1b00 */
[----:B------:R-:W4:Y:S01]  /*01d0*/  LDG.E.EL.64 R14, desc[UR4][R14.64] ;  /* 0x000000040e0e7981 */ /* 0x000f22000c2e1b00 */
[----:B--2---:R-:W-:-:S04]  /*01e0*/  IMAD.WIDE R6, R0, 0x4, R6 ;  /* 0x0000000400067825 */ /* 0x004fc800078e0206 */
[C---:B------:R-:W-:Y:S02]  /*01f0*/  IMAD.WIDE R12, R23.reuse, 0x4, R12 ;  /* 0x00000004170c7825 */ /* 0x040fe400078e020c */
[----:B------:R-:W2:Y:S02]  /*0200*/  LDG.E.64 R6, desc[UR4][R6.64] ;  /* 0x0000000406067981 */ /* 0x000ea4000c1e1b00 */
[C---:B------:R-:W-:Y:S02]  /*0210*/  IMAD.WIDE R24, R23.reuse, 0x4, R24 ;  /* 0x0000000417187825 */ /* 0x040fe400078e0218 */
[----:B------:R-:W2:Y:S02]  /*0220*/  LDG.E.EL.64 R12, desc[UR4][R12.64] ;  /* 0x000000040c0c7981 */ /* 0x000ea4000c2e1b00 */
[----:B---3--:R-:W-:Y:S02]  /*0230*/  IMAD.WIDE R18, R23, 0x4, R18 ;  /* 0x0000000417127825 */ /* 0x008fe400078e0212 */
[----:B------:R-:W3:Y:S02]  /*0240*/  LDG.E.EL.64 R24, desc[UR4][R24.64] ;  /* 0x0000000418187981 */ /* 0x000ee4000c2e1b00 */
[----:B------:R-:W-:-:S02]  /*0250*/  IMAD.WIDE R8, R0, 0x4, R8 ;  /* 0x0000000400087825 */ /* 0x000fc400078e0208 */
[----:B------:R-:W3:Y:S02]  /*0260*/  LDG.E.EL.64 R18, desc[UR4][R18.64] ;  /* 0x0000000412127981 */ /* 0x000ee4000c2e1b00 */
[C---:B0-----:R-:W-:Y:S02]  /*0270*/  IMAD.WIDE R20, R23.reuse, 0x4, R20 ;  /* 0x0000000417147825 */ /* 0x041fe400078e0214 */
[----:B------:R-:W5:Y:S02]  /*0280*/  LDG.E.64 R8, desc[UR4][R8.64] ;  /* 0x0000000408087981 */ /* 0x000f64000c1e1b00 */
[----:B-1----:R-:W-:Y:S02]  /*0290*/  IMAD.WIDE R10, R23, 0x4, R10 ;  /* 0x00000004170a7825 */ /* 0x002fe400078e020a */
[----:B------:R-:W2:Y:S04]  /*02a0*/  LDG.E.EL.64 R20, desc[UR4][R20.64] ;  /* 0x0000000414147981 */ /* 0x000ea8000c2e1b00 */
[----:B------:R-:W2:Y:S01]  /*02b0*/  LDG.E.EL.64 R10, desc[UR4][R10.64] ;  /* 0x000000040a0a7981 */ /* 0x000ea2000c2e1b00 */
[----:B------:R-:W-:Y:S01]  /*02c0*/  FADD R3, R3, 9.9999997473787516356e-06 ;  /* 0x3727c5ac03037421 */ /* 0x000fe20000000000 */
[----:B------:R-:W-:-:S04]  /*02d0*/  FADD R2, R2, 9.9999997473787516356e-06 ;  /* 0x3727c5ac02027421 */ /* 0x000fc80000000000 */
[----:B------:R-:W0:Y:S08]  /*02e0*/  MUFU.SQRT R23, R2 ;  /* 0x0000000200177308 */ /* 0x000e300000002000 */
[----:B------:R-:W1:Y:S01]  /*02f0*/  MUFU.SQRT R3, R3 ;  /* 0x0000000300037308 */ /* 0x000e620000002000 */
[----:B------:R-:W-:Y:S01]  /*0300*/  FADD R4, R4, 9.9999997473787516356e-06 ;  /* 0x3727c5ac04047421 */ /* 0x000fe20000000000 */
[----:B------:R-:W-:-:S06]  /*0310*/  FADD R5, R5, 9.9999997473787516356e-06 ;  /* 0x3727c5ac05057421 */ /* 0x000fcc0000000000 */
[----:B------:R-:W4:Y:S01]  /*0320*/  MUFU.SQRT R4, R4 ;  /* 0x0000000400047308 */ /* 0x000f220000002000 */
[----:B0-----:R-:W-:-:S07]  /*0330*/  FSETP.GT.AND P6, PT, R23, 8.50705917302346158658e+37, PT ;  /* 0x7e8000001700780b */ /* 0x001fce0003fc4000 */
[----:B------:R-:W0:Y:S01]  /*0340*/  MUFU.SQRT R5, R5 ;  /* 0x0000000500057308 */ /* 0x000e220000002000 */
[C---:B-1----:R-:W-:Y:S01]  /*0350*/  FSETP.GT.AND P5, PT, R3.reuse, 8.50705917302346158658e+37, PT ;  /* 0x7e8000000300780b */ /* 0x042fe20003fa4000 */
[----:B------:R-:W-:Y:S01]  /*0360*/  HFMA2.MMA R2, -RZ, RZ, 1.625, 0 ;  /* 0x3e800000ff027435 */ /* 0x000fe200000001ff */
[----:B------:R-:W-:Y:S02]  /*0370*/  FSETP.GEU.AND P3, PT, R3, 1.175494350822287508e-38, PT ;  /* 0x008000000300780b */ /* 0x000fe40003f6e000 */
[C---:B------:R-:W-:Y:S02]  /*0380*/  FSETP.GEU.AND P4, PT, R23.reuse, 1.175494350822287508e-38, PT ;  /* 0x008000001700780b */ /* 0x040fe40003f8e000 */
[C---:B----4-:R-:W-:Y:S01]  /*0390*/  FSETP.GT.AND P2, PT, R4.reuse, 8.50705917302346158658e+37, PT ;  /* 0x7e8000000400780b */ /* 0x050fe20003f44000 */
[----:B------:R-:W-:Y:S01]  /*03a0*/  @P6 FMUL R23, R23, 0.25 ;  /* 0x3e80000017176820 */ /* 0x000fe20000400000 */
[----:B------:R-:W-:-:S03]  /*03b0*/  FSETP.GEU.AND P0, PT, R4, 1.175494350822287508e-38, PT ;  /* 0x008000000400780b */ /* 0x000fc60003f0e000 */
[----:B------:R-:W-:Y:S02]  /*03c0*/  FSEL R22, R2, 1, P6 ;  /* 0x3f80000002167808 */ /* 0x000fe40003000000 */
[----:B0-----:R-:W-:Y:S01]  /*03d0*/  FSETP.GT.AND P1, PT, R5, 8.50705917302346158658e+37, PT ;  /* 0x7e8000000500780b */ /* 0x001fe20003f24000 */
[----:B------:R-:W-:Y:S01]  /*03e0*/  @P5 FMUL R3, R3, 0.25 ;  /* 0x3e80000003035820 */ /* 0x000fe20000400000 */
[----:B------:R-:W-:-:S03]  /*03f0*/  FSETP.GEU.AND P6, PT, R5, 1.175494350822287508e-38, PT ;  /* 0x008000000500780b */ /* 0x000fc60003fce000 */
[----:B------:R-:W-:Y:S01]  /*0400*/  @!P3 FMUL R3, R3, 16777216 ;  /* 0x4b8000000303b820 */ /* 0x000fe20000400000 */
[----:B------:R-:W-:Y:S01]  /*0410*/  @!P4 FMUL R23, R23, 16777216 ;  /* 0x4b8000001717c820 */ /* 0x000fe20000400000 */
[----:B------:R-:W-:-:S04]  /*0420*/  @P2 FMUL R4, R4, 0.25 ;  /* 0x3e80000004042820 */ /* 0x000fc80000400000 */
[----:B------:R-:W0:Y:S02]  /*0430*/  MUFU.RCP R3, R3 ;  /* 0x0000000300037308 */ /* 0x000e240000001000 */
[----:B------:R-:W-:Y:S01]  /*0440*/  @P1 FMUL R5, R5, 0.25 ;  /* 0x3e80000005051820 */ /* 0x000fe20000400000 */
[----:B------:R-:W-:Y:S01]  /*0450*/  @!P0 FMUL R4, R4, 16777216 ;  /* 0x4b80000004048820 */ /* 0x000fe20000400000 */
[----:B------:R-:W-:Y:S02]  /*0460*/  FSEL R26, R2, 1, P5 ;  /* 0x3f800000021a7808 */ /* 0x000fe40002800000 */
[----:B------:R-:W-:Y:S02]  /*0470*/  @!P6 FMUL R5, R5, 16777216 ;  /* 0x4b8000000505e820 */ /* 0x000fe40000400000 */
[----:B------:R-:W1:Y:S01]  /*0480*/  MUFU.RCP R23, R23 ;  /* 0x0000001700177308 */ /* 0x000e620000001000 */
[----:B------:R-:W-:Y:S01]  /*0490*/  @!P3 FMUL R26, R26, 16777216 ;  /* 0x4b8000001a1ab820 */ /* 0x000fe20000400000 */
[----:B------:R-:W-:Y:S01]  /*04a0*/  FADD R16, R16, -R14 ;  /* 0x8000000e10107221 */ /* 0x000fe20000000000 */
[----:B------:R-:W-:-:S02]  /*04b0*/  FADD R17, R17, -R15 ;  /* 0x8000000f11117221 */ /* 0x000fc40000000000 */
[----:B------:R-:W4:Y:S03]  /*04c0*/  LDC.64 R14, c[0x0][0x268] ;  /* 0x00009a00ff0e7b82 */ /* 0x000f260000000a00 */
[----:B------:R-:W2:Y:S01]  /*04d0*/  MUFU.RCP R4, R4 ;  /* 0x0000000400047308 */ /* 0x000ea20000001000 */
[----:B0-----:R-:W-:Y:S01]  /*04e0*/  FMUL R26, R3, R26 ;  /* 0x0000001a031a7220 */ /* 0x001fe20000400000 */
[----:B------:R-:W-:-:S06]  /*04f0*/  FSEL R3, R2, 1, P2 ;  /* 0x3f80000002037808 */ /* 0x000fcc0001000000 */
[----:B------:R-:W0:Y:S01]  /*0500*/  MUFU.RCP R5, R5 ;  /* 0x0000000500057308 */ /* 0x000e220000001000 */
[----:B------:R-:W-:Y:S01]  /*0510*/  FSEL R2, R2, 1, P1 ;  /* 0x3f80000002027808 */ /* 0x000fe20000800000 */
[----:B------:R-:W-:Y:S01]  /*0520*/  @!P4 FMUL R22, R22, 16777216 ;  /* 0x4b8000001616c820 */ /* 0x000fe20000400000 */
[----:B------:R-:W-:Y:S01]  /*0530*/  @!P0 FMUL R3, R3, 16777216 ;  /* 0x4b80000003038820 */ /* 0x000fe20000400000 */
[----:B------:R-:W-:Y:S02]  /*0540*/  FMUL R26, R26, R17 ;  /* 0x000000111a1a7220 */ /* 0x000fe40000400000 */
[----:B-1----:R-:W-:Y:S01]  /*0550*/  FMUL R23, R23, R22 ;  /* 0x0000001617177220 */ /* 0x002fe20000400000 */
[----:B------:R-:W-:Y:S01]  /*0560*/  @!P6 FMUL R2, R2, 16777216 ;  /* 0x4b8000000202e820 */ /* 0x000fe20000400000 */
[----:B--2---:R-:W-:Y:S01]  /*0570*/  FADD R17, R6, -R12 ;  /* 0x8000000c06117221 */ /* 0x004fe20000000000 */
[----:B------:R-:W-:Y:S01]  /*0580*/  FADD R6, R7, -R13 ;  /* 0x8000000d07067221 */ /* 0x000fe20000000000 */
[----:B------:R-:W-:Y:S01]  /*0590*/  FMUL R23, R23, R16 ;  /* 0x0000001017177220 */ /* 0x000fe20000400000 */
[----:B------:R-:W-:Y:S01]  /*05a0*/  FMUL R4, R4, R3 ;  /* 0x0000000304047220 */ /* 0x000fe20000400000 */
[----:B0-----:R-:W-:-:S02]  /*05b0*/  FMUL R5, R5, R2 ;  /* 0x0000000205057220 */ /* 0x001fc40000400000 */
[----:B---3--:R-:W-:Y:S01]  /*05c0*/  FFMA R23, R24, R23, R18 ;  /* 0x0000001718177223 */ /* 0x008fe20000000012 */
[----:B------:R-:W-:Y:S01]  /*05d0*/  FFMA R26, R25, R26, R19 ;  /* 0x0000001a191a7223 */ /* 0x000fe20000000013 */
[----:B------:R-:W-:Y:S01]  /*05e0*/  FMUL R17, R4, R17 ;  /* 0x0000001104117220 */ /* 0x000fe20000400000 */
[----:B------:R-:W-:Y:S01]  /*05f0*/  FMUL R6, R5, R6 ;  /* 0x0000000605067220 */ /* 0x000fe20000400000 */
[----:B-----5:R-:W-:Y:S01]  /*0600*/  FADD R23, R8, R23 ;  /* 0x0000001708177221 */ /* 0x020fe20000000000 */
[----:B------:R-:W-:Y:S01]  /*0610*/  FADD R9, R9, R26 ;  /* 0x0000001a09097221 */ /* 0x000fe20000000000 */
[----:B------:R-:W-:Y:S01]  /*0620*/  FFMA R10, R20, R17, R10 ;  /* 0x00000011140a7223 */ /* 0x000fe2000000000a */
[----:B------:R-:W-:Y:S01]  /*0630*/  FFMA R6, R21, R6, R11 ;  /* 0x0000000615067223 */ /* 0x000fe2000000000b */
[----:B----4-:R-:W-:-:S04]  /*0640*/  IMAD.WIDE R14, R0, 0x4, R14 ;  /* 0x00000004000e7825 */ /* 0x010fc800078e020e */
[----:B------:R-:W-:Y:S01]  /*0650*/  FADD R8, R10, R23 ;  /* 0x000000170a087221 */ /* 0x000fe20000000000 */
[----:B------:R-:W-:-:S05]  /*0660*/  FADD R9, R6, R9 ;  /* 0x0000000906097221 */ /* 0x000fca0000000000 */
[----:B------:R-:W-:Y:S01]  /*0670*/  STG.E.64 desc[UR4][R14.64], R8 ;  /* 0x000000080e007986 */ /* 0x000fe2000c101b04 */
[----:B------:R-:W-:Y:S05]  /*0680*/  EXIT ;  /* 0x000000000000794d */ /* 0x000fea0003800000 */
.L_x_0:
[----:B------:R-:W-:-:S00]  /*0690*/  BRA `(.L_x_0) ;  /* 0xfffffffc00fc7947 */ /* 0x000fc0000383ffff */
[----:B------:R-:W-:-:S00]  /*06a0*/  NOP ;  /* 0x0000000000007918 */ /* 0x000fc00000000000 */
        /* <DEDUP_REMOVED lines=13> */
.L_x_1:


//--------------------- .nv.global.init           --------------------------
	.section	.nv.global.init,"aw",@progbits
.nv.global.init:
	.type		_$_str,@object
	.size		_$_str,(_$_str_$_2 - _$_str)
_$_str:
        /*0000*/ 	.byte	0x5f, 0x5f, 0x43, 0x55, 0x44, 0x41, 0x5f, 0x46, 0x54, 0x5a, 0x00
	.type		_$_str_$_2,@object
	.size		_$_str_$_2,(.L_1 - _$_str_$_2)
_$_str_$_2:
        /*000b*/ 	.byte	0x5f, 0x5f, 0x43, 0x55, 0x44, 0x41, 0x5f, 0x50, 0x52, 0x45, 0x43, 0x5f, 0x53, 0x51, 0x52, 0x54
        /*001b*/ 	.byte	0x00
.L_1:


//--------------------- .nv.constant0.triton_poi_fused__native_batch_norm_legit_no_training_add_mul_6 --------------------------
	.section	.nv.constant0.triton_poi_fused__native_batch_norm_legit_no_training_add_mul_6,"a",@progbits
	.sectionflags	@""
	.align	4
.nv.constant0.triton_poi_fused__native_batch_norm_legit_no_training_add_mul_6:
	.zero		628
